//
// Generated by NVIDIA NVVM Compiler
//
// Compiler Build ID: CL-36424714
// Cuda compilation tools, release 13.0, V13.0.88
// Based on NVVM 20.0.0
//

.version 9.0
.target sm_100
.address_size 64

	// .globl	_Z13ExampleKernelILi0EEvPl
// _ZZ13ExampleKernelILi0EEvPlE6shared_$_0 has been demoted
// _ZZ13ExampleKernelILi1EEvPlE6shared has been demoted
// _ZZ13ExampleKernelILi2EEvPlE6shared has been demoted
// _ZZ13ExampleKernelILi4EEvPlE6shared has been demoted
// _ZZ13ExampleKernelILi8EEvPlE6shared has been demoted
// _ZZ13ExampleKernelILi16EEvPlE6shared has been demoted
// _ZZ13ExampleKernelILi32EEvPlE6shared has been demoted

.visible .entry _Z13ExampleKernelILi0EEvPl(
	.param .u64 .ptr .align 1 _Z13ExampleKernelILi0EEvPl_param_0
)
{
	.reg .b32 	%r<3>;
	.reg .b64 	%rd<6>;
	// demoted variable
	.shared .align 4 .u32 _ZZ13ExampleKernelILi0EEvPlE6shared_$_0;
	ld.param.u64 	%rd3, [_Z13ExampleKernelILi0EEvPl_param_0];
	cvta.to.global.u64 	%rd4, %rd3;
	// begin inline asm
	mov.u64 	%rd1, %clock64;
	// end inline asm
	ld.shared.u32 	%r1, [_ZZ13ExampleKernelILi0EEvPlE6shared_$_0];
	add.s32 	%r2, %r1, 1;
	st.shared.u32 	[_ZZ13ExampleKernelILi0EEvPlE6shared_$_0], %r2;
	// begin inline asm
	mov.u64 	%rd2, %clock64;
	// end inline asm
	sub.s64 	%rd5, %rd2, %rd1;
	st.global.u64 	[%rd4], %rd5;
	ret;

}
	// .globl	_Z13ExampleKernelILi1EEvPl
.visible .entry _Z13ExampleKernelILi1EEvPl(
	.param .u64 .ptr .align 1 _Z13ExampleKernelILi1EEvPl_param_0
)
{
	.reg .b32 	%r<7>;
	.reg .b64 	%rd<6>;
	// demoted variable
	.shared .align 4 .b8 _ZZ13ExampleKernelILi1EEvPlE6shared[4096];
	ld.param.u64 	%rd3, [_Z13ExampleKernelILi1EEvPl_param_0];
	cvta.to.global.u64 	%rd4, %rd3;
	// begin inline asm
	mov.u64 	%rd1, %clock64;
	// end inline asm
	mov.u32 	%r1, %tid.x;
	shl.b32 	%r2, %r1, 2;
	mov.u32 	%r3, _ZZ13ExampleKernelILi1EEvPlE6shared;
	add.s32 	%r4, %r3, %r2;
	ld.shared.u32 	%r5, [%r4];
	add.s32 	%r6, %r5, 1;
	st.shared.u32 	[%r4], %r6;
	// begin inline asm
	mov.u64 	%rd2, %clock64;
	// end inline asm
	sub.s64 	%rd5, %rd2, %rd1;
	st.global.u64 	[%rd4], %rd5;
	ret;

}
	// .globl	_Z13ExampleKernelILi2EEvPl
.visible .entry _Z13ExampleKernelILi2EEvPl(
	.param .u64 .ptr .align 1 _Z13ExampleKernelILi2EEvPl_param_0
)
{
	.reg .b32 	%r<7>;
	.reg .b64 	%rd<6>;
	// demoted variable
	.shared .align 4 .b8 _ZZ13ExampleKernelILi2EEvPlE6shared[4096];
	ld.param.u64 	%rd3, [_Z13ExampleKernelILi2EEvPl_param_0];
	cvta.to.global.u64 	%rd4, %rd3;
	// begin inline asm
	mov.u64 	%rd1, %clock64;
	// end inline asm
	mov.u32 	%r1, %tid.x;
	shl.b32 	%r2, %r1, 3;
	mov.u32 	%r3, _ZZ13ExampleKernelILi2EEvPlE6shared;
	add.s32 	%r4, %r3, %r2;
	ld.shared.u32 	%r5, [%r4];
	add.s32 	%r6, %r5, 1;
	st.shared.u32 	[%r4], %r6;
	// begin inline asm
	mov.u64 	%rd2, %clock64;
	// end inline asm
	sub.s64 	%rd5, %rd2, %rd1;
	st.global.u64 	[%rd4], %rd5;
	ret;

}
	// .globl	_Z13ExampleKernelILi4EEvPl
.visible .entry _Z13ExampleKernelILi4EEvPl(
	.param .u64 .ptr .align 1 _Z13ExampleKernelILi4EEvPl_param_0
)
{
	.reg .b32 	%r<7>;
	.reg .b64 	%rd<6>;
	// demoted variable
	.shared .align 4 .b8 _ZZ13ExampleKernelILi4EEvPlE6shared[4096];
	ld.param.u64 	%rd3, [_Z13ExampleKernelILi4EEvPl_param_0];
	cvta.to.global.u64 	%rd4, %rd3;
	// begin inline asm
	mov.u64 	%rd1, %clock64;
	// end inline asm
	mov.u32 	%r1, %tid.x;
	shl.b32 	%r2, %r1, 4;
	mov.u32 	%r3, _ZZ13ExampleKernelILi4EEvPlE6shared;
	add.s32 	%r4, %r3, %r2;
	ld.shared.u32 	%r5, [%r4];
	add.s32 	%r6, %r5, 1;
	st.shared.u32 	[%r4], %r6;
	// begin inline asm
	mov.u64 	%rd2, %clock64;
	// end inline asm
	sub.s64 	%rd5, %rd2, %rd1;
	st.global.u64 	[%rd4], %rd5;
	ret;

}
	// .globl	_Z13ExampleKernelILi8EEvPl
.visible .entry _Z13ExampleKernelILi8EEvPl(
	.param .u64 .ptr .align 1 _Z13ExampleKernelILi8EEvPl_param_0
)
{
	.reg .b32 	%r<7>;
	.reg .b64 	%rd<6>;
	// demoted variable
	.shared .align 4 .b8 _ZZ13ExampleKernelILi8EEvPlE6shared[4096];
	ld.param.u64 	%rd3, [_Z13ExampleKernelILi8EEvPl_param_0];
	cvta.to.global.u64 	%rd4, %rd3;
	// begin inline asm
	mov.u64 	%rd1, %clock64;
	// end inline asm
	mov.u32 	%r1, %tid.x;
	shl.b32 	%r2, %r1, 5;
	mov.u32 	%r3, _ZZ13ExampleKernelILi8EEvPlE6shared;
	add.s32 	%r4, %r3, %r2;
	ld.shared.u32 	%r5, [%r4];
	add.s32 	%r6, %r5, 1;
	st.shared.u32 	[%r4], %r6;
	// begin inline asm
	mov.u64 	%rd2, %clock64;
	// end inline asm
	sub.s64 	%rd5, %rd2, %rd1;
	st.global.u64 	[%rd4], %rd5;
	ret;

}
	// .globl	_Z13ExampleKernelILi16EEvPl
.visible .entry _Z13ExampleKernelILi16EEvPl(
	.param .u64 .ptr .align 1 _Z13ExampleKernelILi16EEvPl_param_0
)
{
	.reg .b32 	%r<7>;
	.reg .b64 	%rd<6>;
	// demoted variable
	.shared .align 4 .b8 _ZZ13ExampleKernelILi16EEvPlE6shared[4096];
	ld.param.u64 	%rd3, [_Z13ExampleKernelILi16EEvPl_param_0];
	cvta.to.global.u64 	%rd4, %rd3;
	// begin inline asm
	mov.u64 	%rd1, %clock64;
	// end inline asm
	mov.u32 	%r1, %tid.x;
	shl.b32 	%r2, %r1, 6;
	mov.u32 	%r3, _ZZ13ExampleKernelILi16EEvPlE6shared;
	add.s32 	%r4, %r3, %r2;
	ld.shared.u32 	%r5, [%r4];
	add.s32 	%r6, %r5, 1;
	st.shared.u32 	[%r4], %r6;
	// begin inline asm
	mov.u64 	%rd2, %clock64;
	// end inline asm
	sub.s64 	%rd5, %rd2, %rd1;
	st.global.u64 	[%rd4], %rd5;
	ret;

}
	// .globl	_Z13ExampleKernelILi32EEvPl
.visible .entry _Z13ExampleKernelILi32EEvPl(
	.param .u64 .ptr .align 1 _Z13ExampleKernelILi32EEvPl_param_0
)
{
	.reg .b32 	%r<7>;
	.reg .b64 	%rd<6>;
	// demoted variable
	.shared .align 4 .b8 _ZZ13ExampleKernelILi32EEvPlE6shared[4096];
	ld.param.u64 	%rd3, [_Z13ExampleKernelILi32EEvPl_param_0];
	cvta.to.global.u64 	%rd4, %rd3;
	// begin inline asm
	mov.u64 	%rd1, %clock64;
	// end inline asm
	mov.u32 	%r1, %tid.x;
	shl.b32 	%r2, %r1, 7;
	mov.u32 	%r3, _ZZ13ExampleKernelILi32EEvPlE6shared;
	add.s32 	%r4, %r3, %r2;
	ld.shared.u32 	%r5, [%r4];
	add.s32 	%r6, %r5, 1;
	st.shared.u32 	[%r4], %r6;
	// begin inline asm
	mov.u64 	%rd2, %clock64;
	// end inline asm
	sub.s64 	%rd5, %rd2, %rd1;
	st.global.u64 	[%rd4], %rd5;
	ret;

}


// ===== COMPILED SASS (sm_100) =====

	.target	sm_100

	.elftype	@"ET_EXEC"


//--------------------- .note.nv.tkinfo           --------------------------
	.section	.note.nv.tkinfo,"",@"SHT_NOTE"
	.sectionflags	@"SHF_NOTE_NV_TKINFO"
	.tkinfo
        /*0018*/ 	.word	0x00000002
        /*0030*/ 	.string	""
        /*0030*/ 	.string	"ptxas"
        /*0030*/ 	.string	"Cuda compilation tools, release 13.0, V13.0.88"
        /*0030*/ 	.string	"Build cuda_13.0.r13.0/compiler.36424714_0"
        /*0030*/ 	.string	"-arch sm_100 -m 64 "



//--------------------- .note.nv.cuinfo           --------------------------
	.section	.note.nv.cuinfo,"",@"SHT_NOTE"
	.sectionflags	@"SHF_NOTE_NV_CUINFO"
        /*0018*/ 	.short	0x0002
        /*001a*/ 	.short	0x0064
        /*001c*/ 	.short	0x0082
	.zero		2


//--------------------- .nv.info                  --------------------------
	.section	.nv.info,"",@"SHT_CUDA_INFO"
	.align	4


	//----- nvinfo : EIATTR_REGCOUNT
	.align		4
        /*0000*/ 	.byte	0x04, 0x2f
        /*0002*/ 	.short	(.L_1 - .L_0)
	.align		4
.L_0:
        /*0004*/ 	.word	index@(_Z13ExampleKernelILi0EEvPl)
        /*0008*/ 	.word	0x0000000a


	//----- nvinfo : EIATTR_FRAME_SIZE
	.align		4
.L_1:
        /*000c*/ 	.byte	0x04, 0x11
        /*000e*/ 	.short	(.L_3 - .L_2)
	.align		4
.L_2:
        /*0010*/ 	.word	index@(_Z13ExampleKernelILi0EEvPl)
        /*0014*/ 	.word	0x00000000


	//----- nvinfo : EIATTR_REGCOUNT
	.align		4
.L_3:
        /*0018*/ 	.byte	0x04, 0x2f
        /*001a*/ 	.short	(.L_5 - .L_4)
	.align		4
.L_4:
        /*001c*/ 	.word	index@(_Z13ExampleKernelILi1EEvPl)
        /*0020*/ 	.word	0x0000000a


	//----- nvinfo : EIATTR_FRAME_SIZE
	.align		4
.L_5:
        /*0024*/ 	.byte	0x04, 0x11
        /*0026*/ 	.short	(.L_7 - .L_6)
	.align		4
.L_6:
        /*0028*/ 	.word	index@(_Z13ExampleKernelILi1EEvPl)
        /*002c*/ 	.word	0x00000000


	//----- nvinfo : EIATTR_REGCOUNT
	.align		4
.L_7:
        /*0030*/ 	.byte	0x04, 0x2f
        /*0032*/ 	.short	(.L_9 - .L_8)
	.align		4
.L_8:
        /*0034*/ 	.word	index@(_Z13ExampleKernelILi2EEvPl)
        /*0038*/ 	.word	0x0000000a


	//----- nvinfo : EIATTR_FRAME_SIZE
	.align		4
.L_9:
        /*003c*/ 	.byte	0x04, 0x11
        /*003e*/ 	.short	(.L_11 - .L_10)
	.align		4
.L_10:
        /*0040*/ 	.word	index@(_Z13ExampleKernelILi2EEvPl)
        /*0044*/ 	.word	0x00000000


	//----- nvinfo : EIATTR_REGCOUNT
	.align		4
.L_11:
        /*0048*/ 	.byte	0x04, 0x2f
        /*004a*/ 	.short	(.L_13 - .L_12)
	.align		4
.L_12:
        /*004c*/ 	.word	index@(_Z13ExampleKernelILi4EEvPl)
        /*0050*/ 	.word	0x0000000a


	//----- nvinfo : EIATTR_FRAME_SIZE
	.align		4
.L_13:
        /*0054*/ 	.byte	0x04, 0x11
        /*0056*/ 	.short	(.L_15 - .L_14)
	.align		4
.L_14:
        /*0058*/ 	.word	index@(_Z13ExampleKernelILi4EEvPl)
        /*005c*/ 	.word	0x00000000


	//----- nvinfo : EIATTR_REGCOUNT
	.align		4
.L_15:
        /*0060*/ 	.byte	0x04, 0x2f
        /*0062*/ 	.short	(.L_17 - .L_16)
	.align		4
.L_16:
        /*0064*/ 	.word	index@(_Z13ExampleKernelILi8EEvPl)
        /*0068*/ 	.word	0x0000000a


	//----- nvinfo : EIATTR_FRAME_SIZE
	.align		4
.L_17:
        /*006c*/ 	.byte	0x04, 0x11
        /*006e*/ 	.short	(.L_19 - .L_18)
	.align		4
.L_18:
        /*0070*/ 	.word	index@(_Z13ExampleKernelILi8EEvPl)
        /*0074*/ 	.word	0x00000000


	//----- nvinfo : EIATTR_REGCOUNT
	.align		4
.L_19:
        /*0078*/ 	.byte	0x04, 0x2f
        /*007a*/ 	.short	(.L_21 - .L_20)
	.align		4
.L_20:
        /*007c*/ 	.word	index@(_Z13ExampleKernelILi16EEvPl)
        /*0080*/ 	.word	0x0000000a


	//----- nvinfo : EIATTR_FRAME_SIZE
	.align		4
.L_21:
        /*0084*/ 	.byte	0x04, 0x11
        /*0086*/ 	.short	(.L_23 - .L_22)
	.align		4
.L_22:
        /*0088*/ 	.word	index@(_Z13ExampleKernelILi16EEvPl)
        /*008c*/ 	.word	0x00000000


	//----- nvinfo : EIATTR_REGCOUNT
	.align		4
.L_23:
        /*0090*/ 	.byte	0x04, 0x2f
        /*0092*/ 	.short	(.L_25 - .L_24)
	.align		4
.L_24:
        /*0094*/ 	.word	index@(_Z13ExampleKernelILi32EEvPl)
        /*0098*/ 	.word	0x0000000a


	//----- nvinfo : EIATTR_FRAME_SIZE
	.align		4
.L_25:
        /*009c*/ 	.byte	0x04, 0x11
        /*009e*/ 	.short	(.L_27 - .L_26)
	.align		4
.L_26:
        /*00a0*/ 	.word	index@(_Z13ExampleKernelILi32EEvPl)
        /*00a4*/ 	.word	0x00000000


	//----- nvinfo : EIATTR_MIN_STACK_SIZE
	.align		4
.L_27:
        /*00a8*/ 	.byte	0x04, 0x12
        /*00aa*/ 	.short	(.L_29 - .L_28)
	.align		4
.L_28:
        /*00ac*/ 	.word	index@(_Z13ExampleKernelILi32EEvPl)
        /*00b0*/ 	.word	0x00000000


	//----- nvinfo : EIATTR_MIN_STACK_SIZE
	.align		4
.L_29:
        /*00b4*/ 	.byte	0x04, 0x12
        /*00b6*/ 	.short	(.L_31 - .L_30)
	.align		4
.L_30:
        /*00b8*/ 	.word	index@(_Z13ExampleKernelILi16EEvPl)
        /*00bc*/ 	.word	0x00000000


	//----- nvinfo : EIATTR_MIN_STACK_SIZE
	.align		4
.L_31:
        /*00c0*/ 	.byte	0x04, 0x12
        /*00c2*/ 	.short	(.L_33 - .L_32)
	.align		4
.L_32:
        /*00c4*/ 	.word	index@(_Z13ExampleKernelILi8EEvPl)
        /*00c8*/ 	.word	0x00000000


	//----- nvinfo : EIATTR_MIN_STACK_SIZE
	.align		4
.L_33:
        /*00cc*/ 	.byte	0x04, 0x12
        /*00ce*/ 	.short	(.L_35 - .L_34)
	.align		4
.L_34:
        /*00d0*/ 	.word	index@(_Z13ExampleKernelILi4EEvPl)
        /*00d4*/ 	.word	0x00000000


	//----- nvinfo : EIATTR_MIN_STACK_SIZE
	.align		4
.L_35:
        /*00d8*/ 	.byte	0x04, 0x12
        /*00da*/ 	.short	(.L_37 - .L_36)
	.align		4
.L_36:
        /*00dc*/ 	.word	index@(_Z13ExampleKernelILi2EEvPl)
        /*00e0*/ 	.word	0x00000000


	//----- nvinfo : EIATTR_MIN_STACK_SIZE
	.align		4
.L_37:
        /*00e4*/ 	.byte	0x04, 0x12
        /*00e6*/ 	.short	(.L_39 - .L_38)
	.align		4
.L_38:
        /*00e8*/ 	.word	index@(_Z13ExampleKernelILi1EEvPl)
        /*00ec*/ 	.word	0x00000000


	//----- nvinfo : EIATTR_MIN_STACK_SIZE
	.align		4
.L_39:
        /*00f0*/ 	.byte	0x04, 0x12
        /*00f2*/ 	.short	(.L_41 - .L_40)
	.align		4
.L_40:
        /*00f4*/ 	.word	index@(_Z13ExampleKernelILi0EEvPl)
        /*00f8*/ 	.word	0x00000000
.L_41:


//--------------------- .nv.compat                --------------------------
	.section	.nv.compat,"",@"SHT_CUDA_COMPAT_INFO"
	.align	4
        /*0000*/ 	.byte	0x02, 0x09, 0x00, 0x00, 0x02, 0x02, 0x01, 0x00, 0x02, 0x05, 0x05, 0x00, 0x03, 0x07, 0x01, 0x01
        /*0010*/ 	.byte	0x02, 0x03, 0x00, 0x00, 0x02, 0x06, 0x01, 0x00, 0x04, 0x0b, 0x08, 0x00, 0x09, 0x00, 0x00, 0x00
        /*0020*/ 	.byte	0x00, 0x00, 0x00, 0x00


//--------------------- .nv.info._Z13ExampleKernelILi32EEvPl --------------------------
	.section	.nv.info._Z13ExampleKernelILi32EEvPl,"",@"SHT_CUDA_INFO"
	.sectionflags	@""
	.align	4


	//----- nvinfo : EIATTR_CUDA_API_VERSION
	.align		4
        /*0000*/ 	.byte	0x04, 0x37
        /*0002*/ 	.short	(.L_43 - .L_42)
.L_42:
        /*0004*/ 	.word	0x00000082


	//----- nvinfo : EIATTR_KPARAM_INFO
	.align		4
.L_43:
        /*0008*/ 	.byte	0x04, 0x17
        /*000a*/ 	.short	(.L_45 - .L_44)
.L_44:
        /*000c*/ 	.word	0x00000000
        /*0010*/ 	.short	0x0000
        /*0012*/ 	.short	0x0000
        /*0014*/ 	.byte	0x00, 0xf5, 0x21, 0x00


	//----- nvinfo : EIATTR_SPARSE_MMA_MASK
	.align		4
.L_45:
        /*0018*/ 	.byte	0x03, 0x50
        /*001a*/ 	.short	0x0000


	//----- nvinfo : EIATTR_MAXREG_COUNT
	.align		4
        /*001c*/ 	.byte	0x03, 0x1b
        /*001e*/ 	.short	0x00ff


	//----- nvinfo : EIATTR_MERCURY_ISA_VERSION
	.align		4
        /*0020*/ 	.byte	0x03, 0x5f
        /*0022*/ 	.short	0x0101


	//----- nvinfo : EIATTR_VRC_CTA_INIT_COUNT
	.align		4
        /*0024*/ 	.byte	0x02, 0x4a
	.zero		1
	.zero		1


	//----- nvinfo : EIATTR_EXIT_INSTR_OFFSETS
	.align		4
        /*0028*/ 	.byte	0x04, 0x1c
        /*002a*/ 	.short	(.L_47 - .L_46)


	//   ....[0]....
.L_46:
        /*002c*/ 	.word	0x00000110


	//----- nvinfo : EIATTR_CBANK_PARAM_SIZE
	.align		4
.L_47:
        /*0030*/ 	.byte	0x03, 0x19
        /*0032*/ 	.short	0x0008


	//----- nvinfo : EIATTR_PARAM_CBANK
	.align		4
        /*0034*/ 	.byte	0x04, 0x0a
        /*0036*/ 	.short	(.L_49 - .L_48)
	.align		4
.L_48:
        /*0038*/ 	.word	index@(.nv.constant0._Z13ExampleKernelILi32EEvPl)
        /*003c*/ 	.short	0x0380
        /*003e*/ 	.short	0x0008


	//----- nvinfo : EIATTR_SW_WAR
	.align		4
.L_49:
        /*0040*/ 	.byte	0x04, 0x36
        /*0042*/ 	.short	(.L_51 - .L_50)
.L_50:
        /*0044*/ 	.word	0x00000008
.L_51:


//--------------------- .nv.info._Z13ExampleKernelILi16EEvPl --------------------------
	.section	.nv.info._Z13ExampleKernelILi16EEvPl,"",@"SHT_CUDA_INFO"
	.sectionflags	@""
	.align	4


	//----- nvinfo : EIATTR_CUDA_API_VERSION
	.align		4
        /*0000*/ 	.byte	0x04, 0x37
        /*0002*/ 	.short	(.L_53 - .L_52)
.L_52:
        /*0004*/ 	.word	0x00000082


	//----- nvinfo : EIATTR_KPARAM_INFO
	.align		4
.L_53:
        /*0008*/ 	.byte	0x04, 0x17
        /*000a*/ 	.short	(.L_55 - .L_54)
.L_54:
        /*000c*/ 	.word	0x00000000
        /*0010*/ 	.short	0x0000
        /*0012*/ 	.short	0x0000
        /*0014*/ 	.byte	0x00, 0xf5, 0x21, 0x00


	//----- nvinfo : EIATTR_SPARSE_MMA_MASK
	.align		4
.L_55:
        /*0018*/ 	.byte	0x03, 0x50
        /*001a*/ 	.short	0x0000


	//----- nvinfo : EIATTR_MAXREG_COUNT
	.align		4
        /*001c*/ 	.byte	0x03, 0x1b
        /*001e*/ 	.short	0x00ff


	//----- nvinfo : EIATTR_MERCURY_ISA_VERSION
	.align		4
        /*0020*/ 	.byte	0x03, 0x5f
        /*0022*/ 	.short	0x0101


	//----- nvinfo : EIATTR_VRC_CTA_INIT_COUNT
	.align		4
        /*0024*/ 	.byte	0x02, 0x4a
	.zero		1
	.zero		1


	//----- nvinfo : EIATTR_EXIT_INSTR_OFFSETS
	.align		4
        /*0028*/ 	.byte	0x04, 0x1c
        /*002a*/ 	.short	(.L_57 - .L_56)


	//   ....[0]....
.L_56:
        /*002c*/ 	.word	0x00000110


	//----- nvinfo : EIATTR_CBANK_PARAM_SIZE
	.align		4
.L_57:
        /*0030*/ 	.byte	0x03, 0x19
        /*0032*/ 	.short	0x0008


	//----- nvinfo : EIATTR_PARAM_CBANK
	.align		4
        /*0034*/ 	.byte	0x04, 0x0a
        /*0036*/ 	.short	(.L_59 - .L_58)
	.align		4
.L_58:
        /*0038*/ 	.word	index@(.nv.constant0._Z13ExampleKernelILi16EEvPl)
        /*003c*/ 	.short	0x0380
        /*003e*/ 	.short	0x0008


	//----- nvinfo : EIATTR_SW_WAR
	.align		4
.L_59:
        /*0040*/ 	.byte	0x04, 0x36
        /*0042*/ 	.short	(.L_61 - .L_60)
.L_60:
        /*0044*/ 	.word	0x00000008
.L_61:


//--------------------- .nv.info._Z13ExampleKernelILi8EEvPl --------------------------
	.section	.nv.info._Z13ExampleKernelILi8EEvPl,"",@"SHT_CUDA_INFO"
	.sectionflags	@""
	.align	4


	//----- nvinfo : EIATTR_CUDA_API_VERSION
	.align		4
        /*0000*/ 	.byte	0x04, 0x37
        /*0002*/ 	.short	(.L_63 - .L_62)
.L_62:
        /*0004*/ 	.word	0x00000082


	//----- nvinfo : EIATTR_KPARAM_INFO
	.align		4
.L_63:
        /*0008*/ 	.byte	0x04, 0x17
        /*000a*/ 	.short	(.L_65 - .L_64)
.L_64:
        /*000c*/ 	.word	0x00000000
        /*0010*/ 	.short	0x0000
        /*0012*/ 	.short	0x0000
        /*0014*/ 	.byte	0x00, 0xf5, 0x21, 0x00


	//----- nvinfo : EIATTR_SPARSE_MMA_MASK
	.align		4
.L_65:
        /*0018*/ 	.byte	0x03, 0x50
        /*001a*/ 	.short	0x0000


	//----- nvinfo : EIATTR_MAXREG_COUNT
	.align		4
        /*001c*/ 	.byte	0x03, 0x1b
        /*001e*/ 	.short	0x00ff


	//----- nvinfo : EIATTR_MERCURY_ISA_VERSION
	.align		4
        /*0020*/ 	.byte	0x03, 0x5f
        /*0022*/ 	.short	0x0101


	//----- nvinfo : EIATTR_VRC_CTA_INIT_COUNT
	.align		4
        /*0024*/ 	.byte	0x02, 0x4a
	.zero		1
	.zero		1


	//----- nvinfo : EIATTR_EXIT_INSTR_OFFSETS
	.align		4
        /*0028*/ 	.byte	0x04, 0x1c
        /*002a*/ 	.short	(.L_67 - .L_66)


	//   ....[0]....
.L_66:
        /*002c*/ 	.word	0x00000110


	//----- nvinfo : EIATTR_CBANK_PARAM_SIZE
	.align		4
.L_67:
        /*0030*/ 	.byte	0x03, 0x19
        /*0032*/ 	.short	0x0008


	//----- nvinfo : EIATTR_PARAM_CBANK
	.align		4
        /*0034*/ 	.byte	0x04, 0x0a
        /*0036*/ 	.short	(.L_69 - .L_68)
	.align		4
.L_68:
        /*0038*/ 	.word	index@(.nv.constant0._Z13ExampleKernelILi8EEvPl)
        /*003c*/ 	.short	0x0380
        /*003e*/ 	.short	0x0008


	//----- nvinfo : EIATTR_SW_WAR
	.align		4
.L_69:
        /*0040*/ 	.byte	0x04, 0x36
        /*0042*/ 	.short	(.L_71 - .L_70)
.L_70:
        /*0044*/ 	.word	0x00000008
.L_71:


//--------------------- .nv.info._Z13ExampleKernelILi4EEvPl --------------------------
	.section	.nv.info._Z13ExampleKernelILi4EEvPl,"",@"SHT_CUDA_INFO"
	.sectionflags	@""
	.align	4


	//----- nvinfo : EIATTR_CUDA_API_VERSION
	.align		4
        /*0000*/ 	.byte	0x04, 0x37
        /*0002*/ 	.short	(.L_73 - .L_72)
.L_72:
        /*0004*/ 	.word	0x00000082


	//----- nvinfo : EIATTR_KPARAM_INFO
	.align		4
.L_73:
        /*0008*/ 	.byte	0x04, 0x17
        /*000a*/ 	.short	(.L_75 - .L_74)
.L_74:
        /*000c*/ 	.word	0x00000000
        /*0010*/ 	.short	0x0000
        /*0012*/ 	.short	0x0000
        /*0014*/ 	.byte	0x00, 0xf5, 0x21, 0x00


	//----- nvinfo : EIATTR_SPARSE_MMA_MASK
	.align		4
.L_75:
        /*0018*/ 	.byte	0x03, 0x50
        /*001a*/ 	.short	0x0000


	//----- nvinfo : EIATTR_MAXREG_COUNT
	.align		4
        /*001c*/ 	.byte	0x03, 0x1b
        /*001e*/ 	.short	0x00ff


	//----- nvinfo : EIATTR_MERCURY_ISA_VERSION
	.align		4
        /*0020*/ 	.byte	0x03, 0x5f
        /*0022*/ 	.short	0x0101


	//----- nvinfo : EIATTR_VRC_CTA_INIT_COUNT
	.align		4
        /*0024*/ 	.byte	0x02, 0x4a
	.zero		1
	.zero		1


	//----- nvinfo : EIATTR_EXIT_INSTR_OFFSETS
	.align		4
        /*0028*/ 	.byte	0x04, 0x1c
        /*002a*/ 	.short	(.L_77 - .L_76)


	//   ....[0]....
.L_76:
        /*002c*/ 	.word	0x00000110


	//----- nvinfo : EIATTR_CBANK_PARAM_SIZE
	.align		4
.L_77:
        /*0030*/ 	.byte	0x03, 0x19
        /*0032*/ 	.short	0x0008


	//----- nvinfo : EIATTR_PARAM_CBANK
	.align		4
        /*0034*/ 	.byte	0x04, 0x0a
        /*0036*/ 	.short	(.L_79 - .L_78)
	.align		4
.L_78:
        /*0038*/ 	.word	index@(.nv.constant0._Z13ExampleKernelILi4EEvPl)
        /*003c*/ 	.short	0x0380
        /*003e*/ 	.short	0x0008


	//----- nvinfo : EIATTR_SW_WAR
	.align		4
.L_79:
        /*0040*/ 	.byte	0x04, 0x36
        /*0042*/ 	.short	(.L_81 - .L_80)
.L_80:
        /*0044*/ 	.word	0x00000008
.L_81:


//--------------------- .nv.info._Z13ExampleKernelILi2EEvPl --------------------------
	.section	.nv.info._Z13ExampleKernelILi2EEvPl,"",@"SHT_CUDA_INFO"
	.sectionflags	@""
	.align	4


	//----- nvinfo : EIATTR_CUDA_API_VERSION
	.align		4
        /*0000*/ 	.byte	0x04, 0x37
        /*0002*/ 	.short	(.L_83 - .L_82)
.L_82:
        /*0004*/ 	.word	0x00000082


	//----- nvinfo : EIATTR_KPARAM_INFO
	.align		4
.L_83:
        /*0008*/ 	.byte	0x04, 0x17
        /*000a*/ 	.short	(.L_85 - .L_84)
.L_84:
        /*000c*/ 	.word	0x00000000
        /*0010*/ 	.short	0x0000
        /*0012*/ 	.short	0x0000
        /*0014*/ 	.byte	0x00, 0xf5, 0x21, 0x00


	//----- nvinfo : EIATTR_SPARSE_MMA_MASK
	.align		4
.L_85:
        /*0018*/ 	.byte	0x03, 0x50
        /*001a*/ 	.short	0x0000


	//----- nvinfo : EIATTR_MAXREG_COUNT
	.align		4
        /*001c*/ 	.byte	0x03, 0x1b
        /*001e*/ 	.short	0x00ff


	//----- nvinfo : EIATTR_MERCURY_ISA_VERSION
	.align		4
        /*0020*/ 	.byte	0x03, 0x5f
        /*0022*/ 	.short	0x0101


	//----- nvinfo : EIATTR_VRC_CTA_INIT_COUNT
	.align		4
        /*0024*/ 	.byte	0x02, 0x4a
	.zero		1
	.zero		1


	//----- nvinfo : EIATTR_EXIT_INSTR_OFFSETS
	.align		4
        /*0028*/ 	.byte	0x04, 0x1c
        /*002a*/ 	.short	(.L_87 - .L_86)


	//   ....[0]....
.L_86:
        /*002c*/ 	.word	0x00000110


	//----- nvinfo : EIATTR_CBANK_PARAM_SIZE
	.align		4
.L_87:
        /*0030*/ 	.byte	0x03, 0x19
        /*0032*/ 	.short	0x0008


	//----- nvinfo : EIATTR_PARAM_CBANK
	.align		4
        /*0034*/ 	.byte	0x04, 0x0a
        /*0036*/ 	.short	(.L_89 - .L_88)
	.align		4
.L_88:
        /*0038*/ 	.word	index@(.nv.constant0._Z13ExampleKernelILi2EEvPl)
        /*003c*/ 	.short	0x0380
        /*003e*/ 	.short	0x0008


	//----- nvinfo : EIATTR_SW_WAR
	.align		4
.L_89:
        /*0040*/ 	.byte	0x04, 0x36
        /*0042*/ 	.short	(.L_91 - .L_90)
.L_90:
        /*0044*/ 	.word	0x00000008
.L_91:


//--------------------- .nv.info._Z13ExampleKernelILi1EEvPl --------------------------
	.section	.nv.info._Z13ExampleKernelILi1EEvPl,"",@"SHT_CUDA_INFO"
	.sectionflags	@""
	.align	4


	//----- nvinfo : EIATTR_CUDA_API_VERSION
	.align		4
        /*0000*/ 	.byte	0x04, 0x37
        /*0002*/ 	.short	(.L_93 - .L_92)
.L_92:
        /*0004*/ 	.word	0x00000082


	//----- nvinfo : EIATTR_KPARAM_INFO
	.align		4
.L_93:
        /*0008*/ 	.byte	0x04, 0x17
        /*000a*/ 	.short	(.L_95 - .L_94)
.L_94:
        /*000c*/ 	.word	0x00000000
        /*0010*/ 	.short	0x0000
        /*0012*/ 	.short	0x0000
        /*0014*/ 	.byte	0x00, 0xf5, 0x21, 0x00


	//----- nvinfo : EIATTR_SPARSE_MMA_MASK
	.align		4
.L_95:
        /*0018*/ 	.byte	0x03, 0x50
        /*001a*/ 	.short	0x0000


	//----- nvinfo : EIATTR_MAXREG_COUNT
	.align		4
        /*001c*/ 	.byte	0x03, 0x1b
        /*001e*/ 	.short	0x00ff


	//----- nvinfo : EIATTR_MERCURY_ISA_VERSION
	.align		4
        /*0020*/ 	.byte	0x03, 0x5f
        /*0022*/ 	.short	0x0101


	//----- nvinfo : EIATTR_VRC_CTA_INIT_COUNT
	.align		4
        /*0024*/ 	.byte	0x02, 0x4a
	.zero		1
	.zero		1


	//----- nvinfo : EIATTR_EXIT_INSTR_OFFSETS
	.align		4
        /*0028*/ 	.byte	0x04, 0x1c
        /*002a*/ 	.short	(.L_97 - .L_96)


	//   ....[0]....
.L_96:
        /*002c*/ 	.word	0x00000110


	//----- nvinfo : EIATTR_CBANK_PARAM_SIZE
	.align		4
.L_97:
        /*0030*/ 	.byte	0x03, 0x19
        /*0032*/ 	.short	0x0008


	//----- nvinfo : EIATTR_PARAM_CBANK
	.align		4
        /*0034*/ 	.byte	0x04, 0x0a
        /*0036*/ 	.short	(.L_99 - .L_98)
	.align		4
.L_98:
        /*0038*/ 	.word	index@(.nv.constant0._Z13ExampleKernelILi1EEvPl)
        /*003c*/ 	.short	0x0380
        /*003e*/ 	.short	0x0008


	//----- nvinfo : EIATTR_SW_WAR
	.align		4
.L_99:
        /*0040*/ 	.byte	0x04, 0x36
        /*0042*/ 	.short	(.L_101 - .L_100)
.L_100:
        /*0044*/ 	.word	0x00000008
.L_101:


//--------------------- .nv.info._Z13ExampleKernelILi0EEvPl --------------------------
	.section	.nv.info._Z13ExampleKernelILi0EEvPl,"",@"SHT_CUDA_INFO"
	.sectionflags	@""
	.align	4


	//----- nvinfo : EIATTR_CUDA_API_VERSION
	.align		4
        /*0000*/ 	.byte	0x04, 0x37
        /*0002*/ 	.short	(.L_103 - .L_102)
.L_102:
        /*0004*/ 	.word	0x00000082


	//----- nvinfo : EIATTR_KPARAM_INFO
	.align		4
.L_103:
        /*0008*/ 	.byte	0x04, 0x17
        /*000a*/ 	.short	(.L_105 - .L_104)
.L_104:
        /*000c*/ 	.word	0x00000000
        /*0010*/ 	.short	0x0000
        /*0012*/ 	.short	0x0000
        /*0014*/ 	.byte	0x00, 0xf5, 0x21, 0x00


	//----- nvinfo : EIATTR_SPARSE_MMA_MASK
	.align		4
.L_105:
        /*0018*/ 	.byte	0x03, 0x50
        /*001a*/ 	.short	0x0000


	//----- nvinfo : EIATTR_MAXREG_COUNT
	.align		4
        /*001c*/ 	.byte	0x03, 0x1b
        /*001e*/ 	.short	0x00ff


	//----- nvinfo : EIATTR_MERCURY_ISA_VERSION
	.align		4
        /*0020*/ 	.byte	0x03, 0x5f
        /*0022*/ 	.short	0x0101


	//----- nvinfo : EIATTR_VRC_CTA_INIT_COUNT
	.align		4
        /*0024*/ 	.byte	0x02, 0x4a
	.zero		1
	.zero		1


	//----- nvinfo : EIATTR_EXIT_INSTR_OFFSETS
	.align		4
        /*0028*/ 	.byte	0x04, 0x1c
        /*002a*/ 	.short	(.L_107 - .L_106)


	//   ....[0]....
.L_106:
        /*002c*/ 	.word	0x000000f0


	//----- nvinfo : EIATTR_CBANK_PARAM_SIZE
	.align		4
.L_107:
        /*0030*/ 	.byte	0x03, 0x19
        /*0032*/ 	.short	0x0008


	//----- nvinfo : EIATTR_PARAM_CBANK
	.align		4
        /*0034*/ 	.byte	0x04, 0x0a
        /*0036*/ 	.short	(.L_109 - .L_108)
	.align		4
.L_108:
        /*0038*/ 	.word	index@(.nv.constant0._Z13ExampleKernelILi0EEvPl)
        /*003c*/ 	.short	0x0380
        /*003e*/ 	.short	0x0008


	//----- nvinfo : EIATTR_SW_WAR
	.align		4
.L_109:
        /*0040*/ 	.byte	0x04, 0x36
        /*0042*/ 	.short	(.L_111 - .L_110)
.L_110:
        /*0044*/ 	.word	0x00000008
.L_111:


//--------------------- .nv.callgraph             --------------------------
	.section	.nv.callgraph,"",@"SHT_CUDA_CALLGRAPH"
	.align	4
	.sectionentsize	8
	.align		4
        /*0000*/ 	.word	0x00000000
	.align		4
        /*0004*/ 	.word	0xffffffff
	.align		4
        /*0008*/ 	.word	0x00000000
	.align		4
        /*000c*/ 	.word	0xfffffffe
	.align		4
        /*0010*/ 	.word	0x00000000
	.align		4
        /*0014*/ 	.word	0xfffffffd
	.align		4
        /*0018*/ 	.word	0x00000000
	.align		4
        /*001c*/ 	.word	0xfffffffc


//--------------------- .text._Z13ExampleKernelILi32EEvPl --------------------------
	.section	.text._Z13ExampleKernelILi32EEvPl,"ax",@progbits
	.align	128
        .global         _Z13ExampleKernelILi32EEvPl
        .type           _Z13ExampleKernelILi32EEvPl,@function
        .size           _Z13ExampleKernelILi32EEvPl,(.L_x_7 - _Z13ExampleKernelILi32EEvPl)
        .other          _Z13ExampleKernelILi32EEvPl,@"STO_CUDA_ENTRY STV_DEFAULT"
_Z13ExampleKernelILi32EEvPl:
.text._Z13ExampleKernelILi32EEvPl:
[----:B------:R-:W-:Y:S01]  /*0000*/  LDC R1, c[0x0][0x37c] ;  /* 0x0000df00ff017b82 */ /* 0x000fe20000000800 */
[----:B------:R-:W0:Y:S01]  /*0010*/  LDCU.64 UR6, c[0x0][0x358] ;  /* 0x00006b00ff0677ac */ /* 0x000e220008000a00 */
[----:B------:R-:W-:Y:S01]  /*0020*/  NOP ;  /* 0x0000000000007918 */ /* 0x000fe20000000000 */
[----:B------:R-:W-:Y:S01]  /*0030*/  CS2R R4, SR_CLOCKLO ;  /* 0x0000000000047805 */ /* 0x000fe20000015000 */
[----:B------:R-:W1:Y:S04]  /*0040*/  S2R R0, SR_TID.X ;  /* 0x0000000000007919 */ /* 0x000e680000002100 */
[----:B------:R-:W2:Y:S01]  /*0050*/  S2UR UR5, SR_CgaCtaId ;  /* 0x00000000000579c3 */ /* 0x000ea20000008800 */
[----:B------:R-:W-:Y:S02]  /*0060*/  UMOV UR4, 0x400 ;  /* 0x0000040000047882 */ /* 0x000fe40000000000 */
[----:B--2---:R-:W-:-:S06]  /*0070*/  ULEA UR4, UR5, UR4, 0x18 ;  /* 0x0000000405047291 */ /* 0x004fcc000f8ec0ff */
[----:B-1----:R-:W-:-:S05]  /*0080*/  LEA R0, R0, UR4, 0x7 ;  /* 0x0000000400007c11 */ /* 0x002fca000f8e38ff */
[----:B------:R-:W1:Y:S02]  /*0090*/  LDS R2, [R0] ;  /* 0x0000000000027984 */ /* 0x000e640000000800 */
[----:B-1----:R-:W-:-:S05]  /*00a0*/  VIADD R3, R2, 0x1 ;  /* 0x0000000102037836 */ /* 0x002fca0000000000 */
[----:B------:R1:W-:Y:S01]  /*00b0*/  STS [R0], R3 ;  /* 0x0000000300007388 */ /* 0x0003e20000000800 */
[----:B------:R-:W-:Y:S01]  /*00c0*/  CS2R R6, SR_CLOCKLO ;  /* 0x0000000000067805 */ /* 0x000fe20000015000 */
[----:B-1----:R-:W0:Y:S05]  /*00d0*/  LDC.64 R2, c[0x0][0x380] ;  /* 0x0000e000ff027b82 */ /* 0x002e2a0000000a00 */
[----:B------:R-:W-:-:S05]  /*00e0*/  IADD3 R4, P0, PT, -R4, R6, RZ ;  /* 0x0000000604047210 */ /* 0x000fca0007f1e1ff */
[----:B------:R-:W-:-:S05]  /*00f0*/  IMAD.X R5, R7, 0x1, ~R5, P0 ;  /* 0x0000000107057824 */ /* 0x000fca00000e0e05 */
[----:B0-----:R-:W-:Y:S01]  /*0100*/  STG.E.64 desc[UR6][R2.64], R4 ;  /* 0x0000000402007986 */ /* 0x001fe2000c101b06 */
[----:B------:R-:W-:Y:S05]  /*0110*/  EXIT ;  /* 0x000000000000794d */ /* 0x000fea0003800000 */
.L_x_0:
[----:B------:R-:W-:-:S00]  /*0120*/  BRA `(.L_x_0) ;  /* 0xfffffffc00fc7947 */ /* 0x000fc0000383ffff */
[----:B------:R-:W-:-:S00]  /*0130*/  NOP ;  /* 0x0000000000007918 */ /* 0x000fc00000000000 */
        /* <DEDUP_REMOVED lines=12> */
.L_x_7:


//--------------------- .text._Z13ExampleKernelILi16EEvPl --------------------------
	.section	.text._Z13ExampleKernelILi16EEvPl,"ax",@progbits
	.align	128
        .global         _Z13ExampleKernelILi16EEvPl
        .type           _Z13ExampleKernelILi16EEvPl,@function
        .size           _Z13ExampleKernelILi16EEvPl,(.L_x_8 - _Z13ExampleKernelILi16EEvPl)
        .other          _Z13ExampleKernelILi16EEvPl,@"STO_CUDA_ENTRY STV_DEFAULT"
_Z13ExampleKernelILi16EEvPl:
.text._Z13ExampleKernelILi16EEvPl:
        /* <DEDUP_REMOVED lines=18> */
.L_x_1:
        /* <DEDUP_REMOVED lines=14> */
.L_x_8:


//--------------------- .text._Z13ExampleKernelILi8EEvPl --------------------------
	.section	.text._Z13ExampleKernelILi8EEvPl,"ax",@progbits
	.align	128
        .global         _Z13ExampleKernelILi8EEvPl
        .type           _Z13ExampleKernelILi8EEvPl,@function
        .size           _Z13ExampleKernelILi8EEvPl,(.L_x_9 - _Z13ExampleKernelILi8EEvPl)
        .other          _Z13ExampleKernelILi8EEvPl,@"STO_CUDA_ENTRY STV_DEFAULT"
_Z13ExampleKernelILi8EEvPl:
.text._Z13ExampleKernelILi8EEvPl:
        /* <DEDUP_REMOVED lines=18> */
.L_x_2:
        /* <DEDUP_REMOVED lines=14> */
.L_x_9:


//--------------------- .text._Z13ExampleKernelILi4EEvPl --------------------------
	.section	.text._Z13ExampleKernelILi4EEvPl,"ax",@progbits
	.align	128
        .global         _Z13ExampleKernelILi4EEvPl
        .type           _Z13ExampleKernelILi4EEvPl,@function
        .size           _Z13ExampleKernelILi4EEvPl,(.L_x_10 - _Z13ExampleKernelILi4EEvPl)
        .other          _Z13ExampleKernelILi4EEvPl,@"STO_CUDA_ENTRY STV_DEFAULT"
_Z13ExampleKernelILi4EEvPl:
.text._Z13ExampleKernelILi4EEvPl:
        /* <DEDUP_REMOVED lines=18> */
.L_x_3:
        /* <DEDUP_REMOVED lines=14> */
.L_x_10:


//--------------------- .text._Z13ExampleKernelILi2EEvPl --------------------------
	.section	.text._Z13ExampleKernelILi2EEvPl,"ax",@progbits
	.align	128
        .global         _Z13ExampleKernelILi2EEvPl
        .type           _Z13ExampleKernelILi2EEvPl,@function
        .size           _Z13ExampleKernelILi2EEvPl,(.L_x_11 - _Z13ExampleKernelILi2EEvPl)
        .other          _Z13ExampleKernelILi2EEvPl,@"STO_CUDA_ENTRY STV_DEFAULT"
_Z13ExampleKernelILi2EEvPl:
.text._Z13ExampleKernelILi2EEvPl:
        /* <DEDUP_REMOVED lines=18> */
.L_x_4:
        /* <DEDUP_REMOVED lines=14> */
.L_x_11:


//--------------------- .text._Z13ExampleKernelILi1EEvPl --------------------------
	.section	.text._Z13ExampleKernelILi1EEvPl,"ax",@progbits
	.align	128
        .global         _Z13ExampleKernelILi1EEvPl
        .type           _Z13ExampleKernelILi1EEvPl,@function
        .size           _Z13ExampleKernelILi1EEvPl,(.L_x_12 - _Z13ExampleKernelILi1EEvPl)
        .other          _Z13ExampleKernelILi1EEvPl,@"STO_CUDA_ENTRY STV_DEFAULT"
_Z13ExampleKernelILi1EEvPl:
.text._Z13ExampleKernelILi1EEvPl:
        /* <DEDUP_REMOVED lines=18> */
.L_x_5:
        /* <DEDUP_REMOVED lines=14> */
.L_x_12:


//--------------------- .text._Z13ExampleKernelILi0EEvPl --------------------------
	.section	.text._Z13ExampleKernelILi0EEvPl,"ax",@progbits
	.align	128
        .global         _Z13ExampleKernelILi0EEvPl
        .type           _Z13ExampleKernelILi0EEvPl,@function
        .size           _Z13ExampleKernelILi0EEvPl,(.L_x_13 - _Z13ExampleKernelILi0EEvPl)
        .other          _Z13ExampleKernelILi0EEvPl,@"STO_CUDA_ENTRY STV_DEFAULT"
_Z13ExampleKernelILi0EEvPl:
.text._Z13ExampleKernelILi0EEvPl:
[----:B------:R-:W-:Y:S01]  /*0000*/  LDC R1, c[0x0][0x37c] ;  /* 0x0000df00ff017b82 */ /* 0x000fe20000000800 */
[----:B------:R-:W0:Y:S01]  /*0010*/  LDCU.64 UR6, c[0x0][0x358] ;  /* 0x00006b00ff0677ac */ /* 0x000e220008000a00 */
[----:B------:R-:W-:Y:S01]  /*0020*/  NOP ;  /* 0x0000000000007918 */ /* 0x000fe20000000000 */
[----:B------:R-:W-:-:S05]  /*0030*/  CS2R R4, SR_CLOCKLO ;  /* 0x0000000000047805 */ /* 0x000fca0000015000 */
[----:B------:R-:W1:Y:S01]  /*0040*/  S2UR UR5, SR_CgaCtaId ;  /* 0x00000000000579c3 */ /* 0x000e620000008800 */
[----:B------:R-:W-:Y:S02]  /*0050*/  UMOV UR4, 0x400 ;  /* 0x0000040000047882 */ /* 0x000fe40000000000 */
[----:B-1----:R-:W-:-:S09]  /*0060*/  ULEA UR4, UR5, UR4, 0x18 ;  /* 0x0000000405047291 */ /* 0x002fd2000f8ec0ff */
[----:B------:R-:W1:Y:S02]  /*0070*/  LDS R0, [UR4] ;  /* 0x00000004ff007984 */ /* 0x000e640008000800 */
[----:B-1----:R-:W-:-:S05]  /*0080*/  VIADD R0, R0, 0x1 ;  /* 0x0000000100007836 */ /* 0x002fca0000000000 */
[----:B------:R-:W-:Y:S01]  /*0090*/  STS [UR4], R0 ;  /* 0x00000000ff007988 */ /* 0x000fe20008000804 */
[----:B------:R-:W-:Y:S01]  /*00a0*/  CS2R R6, SR_CLOCKLO ;  /* 0x0000000000067805 */ /* 0x000fe20000015000 */
[----:B------:R-:W0:Y:S05]  /*00b0*/  LDC.64 R2, c[0x0][0x380] ;  /* 0x0000e000ff027b82 */ /* 0x000e2a0000000a00 */
[----:B------:R-:W-:-:S05]  /*00c0*/  IADD3 R4, P0, PT, -R4, R6, RZ ;  /* 0x0000000604047210 */ /* 0x000fca0007f1e1ff */
[----:B------:R-:W-:-:S05]  /*00d0*/  IMAD.X R5, R7, 0x1, ~R5, P0 ;  /* 0x0000000107057824 */ /* 0x000fca00000e0e05 */
[----:B0-----:R-:W-:Y:S01]  /*00e0*/  STG.E.64 desc[UR6][R2.64], R4 ;  /* 0x0000000402007986 */ /* 0x001fe2000c101b06 */
[----:B------:R-:W-:Y:S05]  /*00f0*/  EXIT ;  /* 0x000000000000794d */ /* 0x000fea0003800000 */
.L_x_6:
        /* <DEDUP_REMOVED lines=16> */
.L_x_13:


//--------------------- .nv.shared._Z13ExampleKernelILi32EEvPl --------------------------
	.section	.nv.shared._Z13ExampleKernelILi32EEvPl,"aw",@nobits
	.sectionflags	@""
	.align	4
.nv.shared._Z13ExampleKernelILi32EEvPl:
	.zero		5120


//--------------------- .nv.shared.reserved.0     --------------------------
	.section	.nv.shared.reserved.0,"aw",@nobits
	.weak		__nv_reservedSMEM_offset_0_alias
	.size		__nv_reservedSMEM_offset_0_alias, 0, 64
	.other		__nv_reservedSMEM_offset_0_alias,@"STO_CUDA_RESERVED_SHARED STV_DEFAULT"
__nv_reservedSMEM_offset_0_alias:
	.zero		0
	.zero		64


//--------------------- .nv.shared._Z13ExampleKernelILi16EEvPl --------------------------
	.section	.nv.shared._Z13ExampleKernelILi16EEvPl,"aw",@nobits
	.sectionflags	@""
	.align	4
.nv.shared._Z13ExampleKernelILi16EEvPl:
	.zero		5120


//--------------------- .nv.shared._Z13ExampleKernelILi8EEvPl --------------------------
	.section	.nv.shared._Z13ExampleKernelILi8EEvPl,"aw",@nobits
	.sectionflags	@""
	.align	4
.nv.shared._Z13ExampleKernelILi8EEvPl:
	.zero		5120


//--------------------- .nv.shared._Z13ExampleKernelILi4EEvPl --------------------------
	.section	.nv.shared._Z13ExampleKernelILi4EEvPl,"aw",@nobits
	.sectionflags	@""
	.align	4
.nv.shared._Z13ExampleKernelILi4EEvPl:
	.zero		5120


//--------------------- .nv.shared._Z13ExampleKernelILi2EEvPl --------------------------
	.section	.nv.shared._Z13ExampleKernelILi2EEvPl,"aw",@nobits
	.sectionflags	@""
	.align	4
.nv.shared._Z13ExampleKernelILi2EEvPl:
	.zero		5120


//--------------------- .nv.shared._Z13ExampleKernelILi1EEvPl --------------------------
	.section	.nv.shared._Z13ExampleKernelILi1EEvPl,"aw",@nobits
	.sectionflags	@""
	.align	4
.nv.shared._Z13ExampleKernelILi1EEvPl:
	.zero		5120


//--------------------- .nv.shared._Z13ExampleKernelILi0EEvPl --------------------------
	.section	.nv.shared._Z13ExampleKernelILi0EEvPl,"aw",@nobits
	.sectionflags	@""
	.align	4
.nv.shared._Z13ExampleKernelILi0EEvPl:
	.zero		1028


//--------------------- .nv.constant0._Z13ExampleKernelILi32EEvPl --------------------------
	.section	.nv.constant0._Z13ExampleKernelILi32EEvPl,"a",@progbits
	.sectionflags	@""
	.align	4
.nv.constant0._Z13ExampleKernelILi32EEvPl:
	.zero		904


//--------------------- .nv.constant0._Z13ExampleKernelILi16EEvPl --------------------------
	.section	.nv.constant0._Z13ExampleKernelILi16EEvPl,"a",@progbits
	.sectionflags	@""
	.align	4
.nv.constant0._Z13ExampleKernelILi16EEvPl:
	.zero		904


//--------------------- .nv.constant0._Z13ExampleKernelILi8EEvPl --------------------------
	.section	.nv.constant0._Z13ExampleKernelILi8EEvPl,"a",@progbits
	.sectionflags	@""
	.align	4
.nv.constant0._Z13ExampleKernelILi8EEvPl:
	.zero		904


//--------------------- .nv.constant0._Z13ExampleKernelILi4EEvPl --------------------------
	.section	.nv.constant0._Z13ExampleKernelILi4EEvPl,"a",@progbits
	.sectionflags	@""
	.align	4
.nv.constant0._Z13ExampleKernelILi4EEvPl:
	.zero		904


//--------------------- .nv.constant0._Z13ExampleKernelILi2EEvPl --------------------------
	.section	.nv.constant0._Z13ExampleKernelILi2EEvPl,"a",@progbits
	.sectionflags	@""
	.align	4
.nv.constant0._Z13ExampleKernelILi2EEvPl:
	.zero		904


//--------------------- .nv.constant0._Z13ExampleKernelILi1EEvPl --------------------------
	.section	.nv.constant0._Z13ExampleKernelILi1EEvPl,"a",@progbits
	.sectionflags	@""
	.align	4
.nv.constant0._Z13ExampleKernelILi1EEvPl:
	.zero		904


//--------------------- .nv.constant0._Z13ExampleKernelILi0EEvPl --------------------------
	.section	.nv.constant0._Z13ExampleKernelILi0EEvPl,"a",@progbits
	.sectionflags	@""
	.align	4
.nv.constant0._Z13ExampleKernelILi0EEvPl:
	.zero		904


//--------------------- SYMBOLS --------------------------

	.type		.nv.reservedSmem.offset0,@object
	.size		.nv.reservedSmem.offset0,0x4
	.type		.nv.reservedSmem.cap,@object
	.size		.nv.reservedSmem.cap,0x4
